//
// Generated by NVIDIA NVVM Compiler
//
// Compiler Build ID: CL-36424714
// Cuda compilation tools, release 13.0, V13.0.88
// Based on NVVM 20.0.0
//

.version 9.0
.target sm_100
.address_size 64

	// .globl	binaryentropyXsigmoidY_32

.visible .entry binaryentropyXsigmoidY_32(
	.param .u32 binaryentropyXsigmoidY_32_param_0,
	.param .u64 .ptr .align 1 binaryentropyXsigmoidY_32_param_1,
	.param .u64 .ptr .align 1 binaryentropyXsigmoidY_32_param_2,
	.param .u64 .ptr .align 1 binaryentropyXsigmoidY_32_param_3
)
{
	.reg .pred 	%p<13>;
	.reg .b32 	%r<68>;
	.reg .b32 	%f<39>;
	.reg .b64 	%rd<13>;
	.reg .b64 	%fd<99>;

	ld.param.u32 	%r22, [binaryentropyXsigmoidY_32_param_0];
	ld.param.u64 	%rd1, [binaryentropyXsigmoidY_32_param_1];
	ld.param.u64 	%rd2, [binaryentropyXsigmoidY_32_param_2];
	ld.param.u64 	%rd3, [binaryentropyXsigmoidY_32_param_3];
	mov.u32 	%r23, %tid.x;
	mov.u32 	%r24, %ctaid.x;
	mov.u32 	%r25, %ntid.x;
	mad.lo.s32 	%r1, %r24, %r25, %r23;
	setp.ge.s32 	%p1, %r1, %r22;
	@%p1 bra 	$L__BB0_16;
	cvta.to.global.u64 	%rd4, %rd1;
	mul.wide.s32 	%rd5, %r1, 4;
	add.s64 	%rd6, %rd4, %rd5;
	ld.global.f32 	%f1, [%rd6];
	cvt.f64.f32 	%fd20, %f1;
	mov.f64 	%fd21, 0d3FF0000000000000;
	sub.f64 	%fd1, %fd21, %fd20;
	{
	.reg .b32 %temp; 
	mov.b64 	{%temp, %r60}, %fd1;
	}
	{
	.reg .b32 %temp; 
	mov.b64 	{%r61, %temp}, %fd1;
	}
	setp.gt.s32 	%p2, %r60, 1048575;
	mov.b32 	%r62, -1023;
	mov.f64 	%fd93, %fd1;
	@%p2 bra 	$L__BB0_3;
	mul.f64 	%fd93, %fd1, 0d4350000000000000;
	{
	.reg .b32 %temp; 
	mov.b64 	{%temp, %r60}, %fd93;
	}
	{
	.reg .b32 %temp; 
	mov.b64 	{%r61, %temp}, %fd93;
	}
	mov.b32 	%r62, -1077;
$L__BB0_3:
	add.s32 	%r28, %r60, -1;
	setp.gt.u32 	%p3, %r28, 2146435070;
	@%p3 bra 	$L__BB0_7;
	shr.u32 	%r31, %r60, 20;
	add.s32 	%r63, %r62, %r31;
	and.b32  	%r32, %r60, 1048575;
	or.b32  	%r33, %r32, 1072693248;
	mov.b64 	%fd94, {%r61, %r33};
	setp.lt.u32 	%p5, %r33, 1073127583;
	@%p5 bra 	$L__BB0_6;
	{
	.reg .b32 %temp; 
	mov.b64 	{%r34, %temp}, %fd94;
	}
	{
	.reg .b32 %temp; 
	mov.b64 	{%temp, %r35}, %fd94;
	}
	add.s32 	%r36, %r35, -1048576;
	mov.b64 	%fd94, {%r34, %r36};
	add.s32 	%r63, %r63, 1;
$L__BB0_6:
	add.f64 	%fd23, %fd94, 0dBFF0000000000000;
	add.f64 	%fd24, %fd94, 0d3FF0000000000000;
	rcp.approx.ftz.f64 	%fd25, %fd24;
	neg.f64 	%fd26, %fd24;
	fma.rn.f64 	%fd27, %fd26, %fd25, 0d3FF0000000000000;
	fma.rn.f64 	%fd28, %fd27, %fd27, %fd27;
	fma.rn.f64 	%fd29, %fd28, %fd25, %fd25;
	mul.f64 	%fd30, %fd23, %fd29;
	fma.rn.f64 	%fd31, %fd23, %fd29, %fd30;
	mul.f64 	%fd32, %fd31, %fd31;
	fma.rn.f64 	%fd33, %fd32, 0d3EB1380B3AE80F1E, 0d3ED0EE258B7A8B04;
	fma.rn.f64 	%fd34, %fd33, %fd32, 0d3EF3B2669F02676F;
	fma.rn.f64 	%fd35, %fd34, %fd32, 0d3F1745CBA9AB0956;
	fma.rn.f64 	%fd36, %fd35, %fd32, 0d3F3C71C72D1B5154;
	fma.rn.f64 	%fd37, %fd36, %fd32, 0d3F624924923BE72D;
	fma.rn.f64 	%fd38, %fd37, %fd32, 0d3F8999999999A3C4;
	fma.rn.f64 	%fd39, %fd38, %fd32, 0d3FB5555555555554;
	sub.f64 	%fd40, %fd23, %fd31;
	add.f64 	%fd41, %fd40, %fd40;
	neg.f64 	%fd42, %fd31;
	fma.rn.f64 	%fd43, %fd42, %fd23, %fd41;
	mul.f64 	%fd44, %fd29, %fd43;
	mul.f64 	%fd45, %fd32, %fd39;
	fma.rn.f64 	%fd46, %fd45, %fd31, %fd44;
	xor.b32  	%r37, %r63, -2147483648;
	mov.b32 	%r38, 1127219200;
	mov.b64 	%fd47, {%r37, %r38};
	mov.b32 	%r39, -2147483648;
	mov.b64 	%fd48, {%r39, %r38};
	sub.f64 	%fd49, %fd47, %fd48;
	fma.rn.f64 	%fd50, %fd49, 0d3FE62E42FEFA39EF, %fd31;
	fma.rn.f64 	%fd51, %fd49, 0dBFE62E42FEFA39EF, %fd50;
	sub.f64 	%fd52, %fd51, %fd31;
	sub.f64 	%fd53, %fd46, %fd52;
	fma.rn.f64 	%fd54, %fd49, 0d3C7ABC9E3B39803F, %fd53;
	add.f64 	%fd95, %fd50, %fd54;
	bra.uni 	$L__BB0_8;
$L__BB0_7:
	fma.rn.f64 	%fd22, %fd93, 0d7FF0000000000000, 0d7FF0000000000000;
	{
	.reg .b32 %temp; 
	mov.b64 	{%temp, %r29}, %fd93;
	}
	and.b32  	%r30, %r29, 2147483647;
	setp.eq.s32 	%p4, %r30, 0;
	selp.f64 	%fd95, 0dFFF0000000000000, %fd22, %p4;
$L__BB0_8:
	setp.lt.f32 	%p6, %f1, 0f00800000;
	mul.f32 	%f2, %f1, 0f4B000000;
	selp.f32 	%f3, %f2, %f1, %p6;
	mov.b32 	%r41, %f3;
	add.s32 	%r42, %r41, -1059760811;
	and.b32  	%r43, %r42, -8388608;
	sub.s32 	%r44, %r41, %r43;
	mov.b32 	%f4, %r44;
	add.f32 	%f5, %f4, 0fBF800000;
	setp.eq.f32 	%p7, %f3, 0f00000000;
	fma.rn.f32 	%f6, %f3, 0f7F800000, 0f7F800000;
	setp.gt.u32 	%p8, %r41, 2139095039;
	fma.rn.f32 	%f7, %f5, 0fBE055027, 0f3E1039F6;
	fma.rn.f32 	%f8, %f7, %f5, 0fBDF8CDCC;
	fma.rn.f32 	%f9, %f8, %f5, 0f3E0F2955;
	fma.rn.f32 	%f10, %f9, %f5, 0fBE2AD8B9;
	fma.rn.f32 	%f11, %f10, %f5, 0f3E4CED0B;
	fma.rn.f32 	%f12, %f11, %f5, 0fBE7FFF22;
	fma.rn.f32 	%f13, %f12, %f5, 0f3EAAAA78;
	fma.rn.f32 	%f14, %f13, %f5, 0fBF000000;
	mul.f32 	%f15, %f5, %f14;
	fma.rn.f32 	%f16, %f15, %f5, %f5;
	cvt.rn.f32.s32 	%f17, %r43;
	selp.f32 	%f18, 0fC1B80000, 0f00000000, %p6;
	fma.rn.f32 	%f19, %f17, 0f34000000, %f18;
	fma.rn.f32 	%f20, %f19, 0f3F317218, %f16;
	selp.f32 	%f21, %f6, %f20, %p8;
	selp.f32 	%f22, 0fFF800000, %f21, %p7;
	mul.f32 	%f23, %f1, %f22;
	cvt.f64.f32 	%fd55, %f23;
	fma.rn.f64 	%fd56, %fd1, %fd95, %fd55;
	cvta.to.global.u64 	%rd7, %rd2;
	add.s64 	%rd9, %rd7, %rd5;
	ld.global.f32 	%f24, [%rd9];
	mul.f32 	%f25, %f1, %f24;
	cvt.f64.f32 	%fd57, %f25;
	sub.f64 	%fd10, %fd56, %fd57;
	fma.rn.f32 	%f26, %f24, 0f3BBB989D, 0f3F000000;
	cvt.sat.f32.f32 	%f27, %f26;
	mov.f32 	%f28, 0f4B400001;
	mov.f32 	%f29, 0f437C0000;
	fma.rm.f32 	%f30, %f27, %f29, %f28;
	add.f32 	%f31, %f30, 0fCB40007F;
	neg.f32 	%f32, %f31;
	fma.rn.f32 	%f33, %f24, 0f3FB8AA3B, %f32;
	fma.rn.f32 	%f34, %f24, 0f32A57060, %f33;
	mov.b32 	%r45, %f30;
	shl.b32 	%r46, %r45, 23;
	mov.b32 	%f35, %r46;
	ex2.approx.ftz.f32 	%f36, %f34;
	mul.f32 	%f37, %f36, %f35;
	cvt.f64.f32 	%fd58, %f37;
	add.f64 	%fd96, %fd58, 0d3FF0000000000000;
	{
	.reg .b32 %temp; 
	mov.b64 	{%temp, %r64}, %fd96;
	}
	{
	.reg .b32 %temp; 
	mov.b64 	{%r65, %temp}, %fd96;
	}
	setp.gt.s32 	%p9, %r64, 1048575;
	mov.b32 	%r66, -1023;
	@%p9 bra 	$L__BB0_10;
	mul.f64 	%fd96, %fd96, 0d4350000000000000;
	{
	.reg .b32 %temp; 
	mov.b64 	{%temp, %r64}, %fd96;
	}
	{
	.reg .b32 %temp; 
	mov.b64 	{%r65, %temp}, %fd96;
	}
	mov.b32 	%r66, -1077;
$L__BB0_10:
	add.s32 	%r48, %r64, -1;
	setp.gt.u32 	%p10, %r48, 2146435070;
	@%p10 bra 	$L__BB0_14;
	shr.u32 	%r51, %r64, 20;
	add.s32 	%r67, %r66, %r51;
	and.b32  	%r52, %r64, 1048575;
	or.b32  	%r53, %r52, 1072693248;
	mov.b64 	%fd97, {%r65, %r53};
	setp.lt.u32 	%p12, %r53, 1073127583;
	@%p12 bra 	$L__BB0_13;
	{
	.reg .b32 %temp; 
	mov.b64 	{%r54, %temp}, %fd97;
	}
	{
	.reg .b32 %temp; 
	mov.b64 	{%temp, %r55}, %fd97;
	}
	add.s32 	%r56, %r55, -1048576;
	mov.b64 	%fd97, {%r54, %r56};
	add.s32 	%r67, %r67, 1;
$L__BB0_13:
	add.f64 	%fd60, %fd97, 0dBFF0000000000000;
	add.f64 	%fd61, %fd97, 0d3FF0000000000000;
	rcp.approx.ftz.f64 	%fd62, %fd61;
	neg.f64 	%fd63, %fd61;
	fma.rn.f64 	%fd64, %fd63, %fd62, 0d3FF0000000000000;
	fma.rn.f64 	%fd65, %fd64, %fd64, %fd64;
	fma.rn.f64 	%fd66, %fd65, %fd62, %fd62;
	mul.f64 	%fd67, %fd60, %fd66;
	fma.rn.f64 	%fd68, %fd60, %fd66, %fd67;
	mul.f64 	%fd69, %fd68, %fd68;
	fma.rn.f64 	%fd70, %fd69, 0d3EB1380B3AE80F1E, 0d3ED0EE258B7A8B04;
	fma.rn.f64 	%fd71, %fd70, %fd69, 0d3EF3B2669F02676F;
	fma.rn.f64 	%fd72, %fd71, %fd69, 0d3F1745CBA9AB0956;
	fma.rn.f64 	%fd73, %fd72, %fd69, 0d3F3C71C72D1B5154;
	fma.rn.f64 	%fd74, %fd73, %fd69, 0d3F624924923BE72D;
	fma.rn.f64 	%fd75, %fd74, %fd69, 0d3F8999999999A3C4;
	fma.rn.f64 	%fd76, %fd75, %fd69, 0d3FB5555555555554;
	sub.f64 	%fd77, %fd60, %fd68;
	add.f64 	%fd78, %fd77, %fd77;
	neg.f64 	%fd79, %fd68;
	fma.rn.f64 	%fd80, %fd79, %fd60, %fd78;
	mul.f64 	%fd81, %fd66, %fd80;
	mul.f64 	%fd82, %fd69, %fd76;
	fma.rn.f64 	%fd83, %fd82, %fd68, %fd81;
	xor.b32  	%r57, %r67, -2147483648;
	mov.b32 	%r58, 1127219200;
	mov.b64 	%fd84, {%r57, %r58};
	mov.b32 	%r59, -2147483648;
	mov.b64 	%fd85, {%r59, %r58};
	sub.f64 	%fd86, %fd84, %fd85;
	fma.rn.f64 	%fd87, %fd86, 0d3FE62E42FEFA39EF, %fd68;
	fma.rn.f64 	%fd88, %fd86, 0dBFE62E42FEFA39EF, %fd87;
	sub.f64 	%fd89, %fd88, %fd68;
	sub.f64 	%fd90, %fd83, %fd89;
	fma.rn.f64 	%fd91, %fd86, 0d3C7ABC9E3B39803F, %fd90;
	add.f64 	%fd98, %fd87, %fd91;
	bra.uni 	$L__BB0_15;
$L__BB0_14:
	fma.rn.f64 	%fd59, %fd96, 0d7FF0000000000000, 0d7FF0000000000000;
	{
	.reg .b32 %temp; 
	mov.b64 	{%temp, %r49}, %fd96;
	}
	and.b32  	%r50, %r49, 2147483647;
	setp.eq.s32 	%p11, %r50, 0;
	selp.f64 	%fd98, 0dFFF0000000000000, %fd59, %p11;
$L__BB0_15:
	add.f64 	%fd92, %fd10, %fd98;
	cvt.rn.f32.f64 	%f38, %fd92;
	cvta.to.global.u64 	%rd10, %rd3;
	add.s64 	%rd12, %rd10, %rd5;
	st.global.f32 	[%rd12], %f38;
$L__BB0_16:
	ret;

}


// ===== COMPILED SASS (sm_100) =====

	.target	sm_100

	.elftype	@"ET_EXEC"


//--------------------- .note.nv.tkinfo           --------------------------
	.section	.note.nv.tkinfo,"",@"SHT_NOTE"
	.sectionflags	@"SHF_NOTE_NV_TKINFO"
	.tkinfo
        /*0018*/ 	.word	0x00000002
        /*0030*/ 	.string	""
        /*0030*/ 	.string	"ptxas"
        /*0030*/ 	.string	"Cuda compilation tools, release 13.0, V13.0.88"
        /*0030*/ 	.string	"Build cuda_13.0.r13.0/compiler.36424714_0"
        /*0030*/ 	.string	"-arch sm_100 -m 64 "



//--------------------- .note.nv.cuinfo           --------------------------
	.section	.note.nv.cuinfo,"",@"SHT_NOTE"
	.sectionflags	@"SHF_NOTE_NV_CUINFO"
        /*0018*/ 	.short	0x0002
        /*001a*/ 	.short	0x0064
        /*001c*/ 	.short	0x0082
	.zero		2


//--------------------- .nv.info                  --------------------------
	.section	.nv.info,"",@"SHT_CUDA_INFO"
	.align	4


	//----- nvinfo : EIATTR_REGCOUNT
	.align		4
        /*0000*/ 	.byte	0x04, 0x2f
        /*0002*/ 	.short	(.L_1 - .L_0)
	.align		4
.L_0:
        /*0004*/ 	.word	index@(binaryentropyXsigmoidY_32)
        /*0008*/ 	.word	0x00000018


	//----- nvinfo : EIATTR_FRAME_SIZE
	.align		4
.L_1:
        /*000c*/ 	.byte	0x04, 0x11
        /*000e*/ 	.short	(.L_3 - .L_2)
	.align		4
.L_2:
        /*0010*/ 	.word	index@(binaryentropyXsigmoidY_32)
        /*0014*/ 	.word	0x00000000


	//----- nvinfo : EIATTR_MIN_STACK_SIZE
	.align		4
.L_3:
        /*0018*/ 	.byte	0x04, 0x12
        /*001a*/ 	.short	(.L_5 - .L_4)
	.align		4
.L_4:
        /*001c*/ 	.word	index@(binaryentropyXsigmoidY_32)
        /*0020*/ 	.word	0x00000000
.L_5:


//--------------------- .nv.compat                --------------------------
	.section	.nv.compat,"",@"SHT_CUDA_COMPAT_INFO"
	.align	4
        /*0000*/ 	.byte	0x02, 0x09, 0x00, 0x00, 0x02, 0x02, 0x01, 0x00, 0x02, 0x05, 0x05, 0x00, 0x03, 0x07, 0x01, 0x01
        /*0010*/ 	.byte	0x02, 0x03, 0x00, 0x00, 0x02, 0x06, 0x01, 0x00, 0x04, 0x0b, 0x08, 0x00, 0x01, 0x00, 0x00, 0x00
        /*0020*/ 	.byte	0x00, 0x00, 0x00, 0x00


//--------------------- .nv.info.binaryentropyXsigmoidY_32 --------------------------
	.section	.nv.info.binaryentropyXsigmoidY_32,"",@"SHT_CUDA_INFO"
	.sectionflags	@""
	.align	4


	//----- nvinfo : EIATTR_CUDA_API_VERSION
	.align		4
        /*0000*/ 	.byte	0x04, 0x37
        /*0002*/ 	.short	(.L_7 - .L_6)
.L_6:
        /*0004*/ 	.word	0x00000082


	//----- nvinfo : EIATTR_KPARAM_INFO
	.align		4
.L_7:
        /*0008*/ 	.byte	0x04, 0x17
        /*000a*/ 	.short	(.L_9 - .L_8)
.L_8:
        /*000c*/ 	.word	0x00000000
        /*0010*/ 	.short	0x0003
        /*0012*/ 	.short	0x0018
        /*0014*/ 	.byte	0x00, 0xf5, 0x21, 0x00


	//----- nvinfo : EIATTR_KPARAM_INFO
	.align		4
.L_9:
        /*0018*/ 	.byte	0x04, 0x17
        /*001a*/ 	.short	(.L_11 - .L_10)
.L_10:
        /*001c*/ 	.word	0x00000000
        /*0020*/ 	.short	0x0002
        /*0022*/ 	.short	0x0010
        /*0024*/ 	.byte	0x00, 0xf5, 0x21, 0x00


	//----- nvinfo : EIATTR_KPARAM_INFO
	.align		4
.L_11:
        /*0028*/ 	.byte	0x04, 0x17
        /*002a*/ 	.short	(.L_13 - .L_12)
.L_12:
        /*002c*/ 	.word	0x00000000
        /*0030*/ 	.short	0x0001
        /*0032*/ 	.short	0x0008
        /*0034*/ 	.byte	0x00, 0xf5, 0x21, 0x00


	//----- nvinfo : EIATTR_KPARAM_INFO
	.align		4
.L_13:
        /*0038*/ 	.byte	0x04, 0x17
        /*003a*/ 	.short	(.L_15 - .L_14)
.L_14:
        /*003c*/ 	.word	0x00000000
        /*0040*/ 	.short	0x0000
        /*0042*/ 	.short	0x0000
        /*0044*/ 	.byte	0x00, 0xf0, 0x11, 0x00


	//----- nvinfo : EIATTR_SPARSE_MMA_MASK
	.align		4
.L_15:
        /*0048*/ 	.byte	0x03, 0x50
        /*004a*/ 	.short	0x0000


	//----- nvinfo : EIATTR_MAXREG_COUNT
	.align		4
        /*004c*/ 	.byte	0x03, 0x1b
        /*004e*/ 	.short	0x00ff


	//----- nvinfo : EIATTR_MERCURY_ISA_VERSION
	.align		4
        /*0050*/ 	.byte	0x03, 0x5f
        /*0052*/ 	.short	0x0101


	//----- nvinfo : EIATTR_VRC_CTA_INIT_COUNT
	.align		4
        /*0054*/ 	.byte	0x02, 0x4a
	.zero		1
	.zero		1


	//----- nvinfo : EIATTR_EXIT_INSTR_OFFSETS
	.align		4
        /*0058*/ 	.byte	0x04, 0x1c
        /*005a*/ 	.short	(.L_17 - .L_16)


	//   ....[0]....
.L_16:
        /*005c*/ 	.word	0x00000070


	//   ....[1]....
        /*0060*/ 	.word	0x00000ed0


	//----- nvinfo : EIATTR_CRS_STACK_SIZE
	.align		4
.L_17:
        /*0064*/ 	.byte	0x04, 0x1e
        /*0066*/ 	.short	(.L_19 - .L_18)
.L_18:
        /*0068*/ 	.word	0x00000000


	//----- nvinfo : EIATTR_CBANK_PARAM_SIZE
	.align		4
.L_19:
        /*006c*/ 	.byte	0x03, 0x19
        /*006e*/ 	.short	0x0020


	//----- nvinfo : EIATTR_PARAM_CBANK
	.align		4
        /*0070*/ 	.byte	0x04, 0x0a
        /*0072*/ 	.short	(.L_21 - .L_20)
	.align		4
.L_20:
        /*0074*/ 	.word	index@(.nv.constant0.binaryentropyXsigmoidY_32)
        /*0078*/ 	.short	0x0380
        /*007a*/ 	.short	0x0020


	//----- nvinfo : EIATTR_SW_WAR
	.align		4
.L_21:
        /*007c*/ 	.byte	0x04, 0x36
        /*007e*/ 	.short	(.L_23 - .L_22)
.L_22:
        /*0080*/ 	.word	0x00000008
.L_23:


//--------------------- .nv.callgraph             --------------------------
	.section	.nv.callgraph,"",@"SHT_CUDA_CALLGRAPH"
	.align	4
	.sectionentsize	8
	.align		4
        /*0000*/ 	.word	0x00000000
	.align		4
        /*0004*/ 	.word	0xffffffff
	.align		4
        /*0008*/ 	.word	0x00000000
	.align		4
        /*000c*/ 	.word	0xfffffffe
	.align		4
        /*0010*/ 	.word	0x00000000
	.align		4
        /*0014*/ 	.word	0xfffffffd
	.align		4
        /*0018*/ 	.word	0x00000000
	.align		4
        /*001c*/ 	.word	0xfffffffc


//--------------------- .text.binaryentropyXsigmoidY_32 --------------------------
	.section	.text.binaryentropyXsigmoidY_32,"ax",@progbits
	.align	128
        .global         binaryentropyXsigmoidY_32
        .type           binaryentropyXsigmoidY_32,@function
        .size           binaryentropyXsigmoidY_32,(.L_x_7 - binaryentropyXsigmoidY_32)
        .other          binaryentropyXsigmoidY_32,@"STO_CUDA_ENTRY STV_DEFAULT"
binaryentropyXsigmoidY_32:
.text.binaryentropyXsigmoidY_32:
[----:B------:R-:W-:Y:S01]  /*0000*/  LDC R1, c[0x0][0x37c] ;  /* 0x0000df00ff017b82 */ /* 0x000fe20000000800 */
[----:B------:R-:W0:Y:S07]  /*0010*/  S2R R0, SR_TID.X ;  /* 0x0000000000007919 */ /* 0x000e2e0000002100 */
[----:B------:R-:W0:Y:S01]  /*0020*/  S2UR UR4, SR_CTAID.X ;  /* 0x00000000000479c3 */ /* 0x000e220000002500 */
[----:B------:R-:W1:Y:S07]  /*0030*/  LDCU UR5, c[0x0][0x380] ;  /* 0x00007000ff0577ac */ /* 0x000e6e0008000800 */
[----:B------:R-:W0:Y:S02]  /*0040*/  LDC R3, c[0x0][0x360] ;  /* 0x0000d800ff037b82 */ /* 0x000e240000000800 */
[----:B0-----:R-:W-:-:S05]  /*0050*/  IMAD R0, R3, UR4, R0 ;  /* 0x0000000403007c24 */ /* 0x001fca000f8e0200 */
[----:B-1----:R-:W-:-:S13]  /*0060*/  ISETP.GE.AND P0, PT, R0, UR5, PT ;  /* 0x0000000500007c0c */ /* 0x002fda000bf06270 */
[----:B------:R-:W-:Y:S05]  /*0070*/  @P0 EXIT ;  /* 0x000000000000094d */ /* 0x000fea0003800000 */
[----:B------:R-:W0:Y:S01]  /*0080*/  LDC.64 R8, c[0x0][0x388] ;  /* 0x0000e200ff087b82 */ /* 0x000e220000000a00 */
[----:B------:R-:W1:Y:S01]  /*0090*/  LDCU.64 UR4, c[0x0][0x358] ;  /* 0x00006b00ff0477ac */ /* 0x000e620008000a00 */
[----:B0-----:R-:W-:-:S05]  /*00a0*/  IMAD.WIDE R8, R0, 0x4, R8 ;  /* 0x0000000400087825 */ /* 0x001fca00078e0208 */
[----:B-1----:R-:W2:Y:S01]  /*00b0*/  LDG.E R4, desc[UR4][R8.64] ;  /* 0x0000000408047981 */ /* 0x002ea2000c1e1900 */
[----:B------:R-:W-:Y:S01]  /*00c0*/  BSSY.RECONVERGENT B0, `(.L_x_0) ;  /* 0x0000056000007945 */ /* 0x000fe20003800200 */
[----:B--2---:R-:W0:Y:S02]  /*00d0*/  F2F.F64.F32 R2, R4 ;  /* 0x0000000400027310 */ /* 0x004e240000201800 */
[----:B0-----:R-:W-:-:S10]  /*00e0*/  DADD R2, -R2, 1 ;  /* 0x3ff0000002027429 */ /* 0x001fd40000000100 */
[----:B------:R-:W-:Y:S01]  /*00f0*/  ISETP.GT.AND P0, PT, R3, 0xfffff, PT ;  /* 0x000fffff0300780c */ /* 0x000fe20003f04270 */
[--C-:B------:R-:W-:Y:S01]  /*0100*/  IMAD.MOV.U32 R10, RZ, RZ, R2.reuse ;  /* 0x000000ffff0a7224 */ /* 0x100fe200078e0002 */
[----:B------:R-:W-:Y:S01]  /*0110*/  MOV R11, R3 ;  /* 0x00000003000b7202 */ /* 0x000fe20000000f00 */
[----:B------:R-:W-:Y:S02]  /*0120*/  IMAD.MOV.U32 R6, RZ, RZ, R3 ;  /* 0x000000ffff067224 */ /* 0x000fe400078e0003 */
[----:B------:R-:W-:-:S08]  /*0130*/  IMAD.MOV.U32 R8, RZ, RZ, R2 ;  /* 0x000000ffff087224 */ /* 0x000fd000078e0002 */
[----:B------:R-:W-:-:S10]  /*0140*/  @!P0 DMUL R10, R2, 1.80143985094819840000e+16 ;  /* 0x43500000020a8828 */ /* 0x000fd40000000000 */
[----:B------:R-:W-:Y:S01]  /*0150*/  @!P0 MOV R6, R11 ;  /* 0x0000000b00068202 */ /* 0x000fe20000000f00 */
[----:B------:R-:W-:-:S04]  /*0160*/  @!P0 IMAD.MOV.U32 R8, RZ, RZ, R10 ;  /* 0x000000ffff088224 */ /* 0x000fc800078e000a */
[----:B------:R-:W-:-:S05]  /*0170*/  VIADD R5, R6, 0xffffffff ;  /* 0xffffffff06057836 */ /* 0x000fca0000000000 */
[----:B------:R-:W-:Y:S02]  /*0180*/  ISETP.GT.U32.AND P1, PT, R5, 0x7feffffe, PT ;  /* 0x7feffffe0500780c */ /* 0x000fe40003f24070 */
[----:B------:R-:W-:Y:S02]  /*0190*/  MOV R5, 0xfffffc01 ;  /* 0xfffffc0100057802 */ /* 0x000fe40000000f00 */
[----:B------:R-:W-:-:S09]  /*01a0*/  @!P0 MOV R5, 0xfffffbcb ;  /* 0xfffffbcb00058802 */ /* 0x000fd20000000f00 */
[----:B------:R-:W-:Y:S05]  /*01b0*/  @P1 BRA `(.L_x_1) ;  /* 0x0000000400001947 */ /* 0x000fea0003800000 */
[C---:B------:R-:W-:Y:S01]  /*01c0*/  LOP3.LUT R7, R6.reuse, 0xfffff, RZ, 0xc0, !PT ;  /* 0x000fffff06077812 */ /* 0x040fe200078ec0ff */
[----:B------:R-:W-:Y:S01]  /*01d0*/  IMAD.MOV.U32 R18, RZ, RZ, -0x748574fc ;  /* 0x8b7a8b04ff127424 */ /* 0x000fe200078e00ff */
[----:B------:R-:W-:Y:S01]  /*01e0*/  MOV R10, RZ ;  /* 0x000000ff000a7202 */ /* 0x000fe20000000f00 */
[----:B------:R-:W-:Y:S01]  /*01f0*/  UMOV UR6, 0x3ae80f1e ;  /* 0x3ae80f1e00067882 */ /* 0x000fe20000000000 */
[----:B------:R-:W-:Y:S01]  /*0200*/  LOP3.LUT R9, R7, 0x3ff00000, RZ, 0xfc, !PT ;  /* 0x3ff0000007097812 */ /* 0x000fe200078efcff */
[----:B------:R-:W-:Y:S01]  /*0210*/  UMOV UR7, 0x3eb1380b ;  /* 0x3eb1380b00077882 */ /* 0x000fe20000000000 */
[----:B------:R-:W-:Y:S01]  /*0220*/  MOV R19, 0x3ed0ee25 ;  /* 0x3ed0ee2500137802 */ /* 0x000fe20000000f00 */
[----:B------:R-:W-:Y:S01]  /*0230*/  UMOV UR8, 0x80000000 ;  /* 0x8000000000087882 */ /* 0x000fe20000000000 */
[----:B------:R-:W-:Y:S01]  /*0240*/  ISETP.GE.U32.AND P0, PT, R9, 0x3ff6a09f, PT ;  /* 0x3ff6a09f0900780c */ /* 0x000fe20003f06070 */
[----:B------:R-:W-:Y:S01]  /*0250*/  UMOV UR9, 0x43300000 ;  /* 0x4330000000097882 */ /* 0x000fe20000000000 */
[----:B------:R-:W-:-:S02]  /*0260*/  LEA.HI R5, R6, R5, RZ, 0xc ;  /* 0x0000000506057211 */ /* 0x000fc400078f60ff */
[----:B------:R-:W-:-:S09]  /*0270*/  MOV R21, 0x43300000 ;  /* 0x4330000000157802 */ /* 0x000fd20000000f00 */
[----:B------:R-:W-:Y:S01]  /*0280*/  @P0 IADD3 R7, PT, PT, R9, -0x100000, RZ ;  /* 0xfff0000009070810 */ /* 0x000fe20007ffe0ff */
[----:B------:R-:W-:-:S04]  /*0290*/  @P0 VIADD R5, R5, 0x1 ;  /* 0x0000000105050836 */ /* 0x000fc80000000000 */
[----:B------:R-:W-:Y:S01]  /*02a0*/  @P0 IMAD.MOV.U32 R9, RZ, RZ, R7 ;  /* 0x000000ffff090224 */ /* 0x000fe200078e0007 */
[----:B------:R-:W-:-:S05]  /*02b0*/  LOP3.LUT R20, R5, 0x80000000, RZ, 0x3c, !PT ;  /* 0x8000000005147812 */ /* 0x000fca00078e3cff */
[C---:B------:R-:W-:Y:S02]  /*02c0*/  DADD R16, R8.reuse, 1 ;  /* 0x3ff0000008107429 */ /* 0x040fe40000000000 */
[----:B------:R-:W-:-:S04]  /*02d0*/  DADD R8, R8, -1 ;  /* 0xbff0000008087429 */ /* 0x000fc80000000000 */
[----:B------:R-:W0:Y:S02]  /*02e0*/  MUFU.RCP64H R11, R17 ;  /* 0x00000011000b7308 */ /* 0x000e240000001800 */
[----:B0-----:R-:W-:-:S08]  /*02f0*/  DFMA R12, -R16, R10, 1 ;  /* 0x3ff00000100c742b */ /* 0x001fd0000000010a */
[----:B------:R-:W-:-:S08]  /*0300*/  DFMA R12, R12, R12, R12 ;  /* 0x0000000c0c0c722b */ /* 0x000fd0000000000c */
[----:B------:R-:W-:-:S08]  /*0310*/  DFMA R10, R10, R12, R10 ;  /* 0x0000000c0a0a722b */ /* 0x000fd0000000000a */
[----:B------:R-:W-:-:S08]  /*0320*/  DMUL R12, R8, R10 ;  /* 0x0000000a080c7228 */ /* 0x000fd00000000000 */
[----:B------:R-:W-:-:S08]  /*0330*/  DFMA R12, R8, R10, R12 ;  /* 0x0000000a080c722b */ /* 0x000fd0000000000c */
[----:B------:R-:W-:Y:S02]  /*0340*/  DMUL R14, R12, R12 ;  /* 0x0000000c0c0e7228 */ /* 0x000fe40000000000 */
[----:B------:R-:W-:-:S06]  /*0350*/  DADD R6, R8, -R12 ;  /* 0x0000000008067229 */ /* 0x000fcc000000080c */
[----:B------:R-:W-:Y:S01]  /*0360*/  DFMA R16, R14, UR6, R18 ;  /* 0x000000060e107c2b */ /* 0x000fe20008000012 */
[----:B------:R-:W-:Y:S01]  /*0370*/  UMOV UR6, 0x9f02676f ;  /* 0x9f02676f00067882 */ /* 0x000fe20000000000 */
[----:B------:R-:W-:Y:S01]  /*0380*/  UMOV UR7, 0x3ef3b266 ;  /* 0x3ef3b26600077882 */ /* 0x000fe20000000000 */
[----:B------:R-:W-:Y:S02]  /*0390*/  DADD R18, R6, R6 ;  /* 0x0000000006127229 */ /* 0x000fe40000000006 */
[----:B------:R-:W-:Y:S01]  /*03a0*/  DADD R6, R20, -UR8 ;  /* 0x8000000814067e29 */ /* 0x000fe20008000000 */
[----:B------:R-:W-:Y:S01]  /*03b0*/  UMOV UR8, 0xfefa39ef ;  /* 0xfefa39ef00087882 */ /* 0x000fe20000000000 */
[----:B------:R-:W-:Y:S01]  /*03c0*/  UMOV UR9, 0x3fe62e42 ;  /* 0x3fe62e4200097882 */ /* 0x000fe20000000000 */
[----:B------:R-:W-:Y:S01]  /*03d0*/  DFMA R16, R14, R16, UR6 ;  /* 0x000000060e107e2b */ /* 0x000fe20008000010 */
[----:B------:R-:W-:Y:S01]  /*03e0*/  UMOV UR6, 0xa9ab0956 ;  /* 0xa9ab095600067882 */ /* 0x000fe20000000000 */
[----:B------:R-:W-:Y:S01]  /*03f0*/  UMOV UR7, 0x3f1745cb ;  /* 0x3f1745cb00077882 */ /* 0x000fe20000000000 */
[----:B------:R-:W-:-:S02]  /*0400*/  DFMA R18, R8, -R12, R18 ;  /* 0x8000000c0812722b */ /* 0x000fc40000000012 */
[----:B------:R-:W-:-:S03]  /*0410*/  DFMA R8, R6, UR8, R12 ;  /* 0x0000000806087c2b */ /* 0x000fc6000800000c */
[----:B------:R-:W-:Y:S01]  /*0420*/  DFMA R16, R14, R16, UR6 ;  /* 0x000000060e107e2b */ /* 0x000fe20008000010 */
[----:B------:R-:W-:Y:S01]  /*0430*/  UMOV UR6, 0x2d1b5154 ;  /* 0x2d1b515400067882 */ /* 0x000fe20000000000 */
[----:B------:R-:W-:Y:S01]  /*0440*/  UMOV UR7, 0x3f3c71c7 ;  /* 0x3f3c71c700077882 */ /* 0x000fe20000000000 */
[----:B------:R-:W-:-:S05]  /*0450*/  DMUL R18, R10, R18 ;  /* 0x000000120a127228 */ /* 0x000fca0000000000 */
[----:B------:R-:W-:Y:S01]  /*0460*/  DFMA R16, R14, R16, UR6 ;  /* 0x000000060e107e2b */ /* 0x000fe20008000010 */
[----:B------:R-:W-:Y:S01]  /*0470*/  UMOV UR6, 0x923be72d ;  /* 0x923be72d00067882 */ /* 0x000fe20000000000 */
[----:B------:R-:W-:-:S06]  /*0480*/  UMOV UR7, 0x3f624924 ;  /* 0x3f62492400077882 */ /* 0x000fcc0000000000 */
        /* <DEDUP_REMOVED lines=8> */
[----:B------:R-:W-:Y:S02]  /*0510*/  UMOV UR7, 0x3fe62e42 ;  /* 0x3fe62e4200077882 */ /* 0x000fe40000000000 */
[----:B------:R-:W-:Y:S01]  /*0520*/  DFMA R20, R6, -UR6, R8 ;  /* 0x8000000606147c2b */ /* 0x000fe20008000008 */
[----:B------:R-:W-:Y:S01]  /*0530*/  UMOV UR6, 0x3b39803f ;  /* 0x3b39803f00067882 */ /* 0x000fe20000000000 */
[----:B------:R-:W-:Y:S02]  /*0540*/  UMOV UR7, 0x3c7abc9e ;  /* 0x3c7abc9e00077882 */ /* 0x000fe40000000000 */
[----:B------:R-:W-:-:S04]  /*0550*/  DMUL R16, R14, R16 ;  /* 0x000000100e107228 */ /* 0x000fc80000000000 */
[----:B------:R-:W-:-:S04]  /*0560*/  DADD R20, -R12, R20 ;  /* 0x000000000c147229 */ /* 0x000fc80000000114 */
[----:B------:R-:W-:-:S08]  /*0570*/  DFMA R16, R12, R16, R18 ;  /* 0x000000100c10722b */ /* 0x000fd00000000012 */
[----:B------:R-:W-:-:S08]  /*0580*/  DADD R16, R16, -R20 ;  /* 0x0000000010107229 */ /* 0x000fd00000000814 */
[----:B------:R-:W-:-:S08]  /*0590*/  DFMA R16, R6, UR6, R16 ;  /* 0x0000000606107c2b */ /* 0x000fd00008000010 */
[----:B------:R-:W-:Y:S01]  /*05a0*/  DADD R8, R8, R16 ;  /* 0x0000000008087229 */ /* 0x000fe20000000010 */
[----:B------:R-:W-:Y:S10]  /*05b0*/  BRA `(.L_x_2) ;  /* 0x0000000000187947 */ /* 0x000ff40003800000 */
.L_x_1:
[----:B------:R-:W-:Y:S01]  /*05c0*/  IMAD.MOV.U32 R6, RZ, RZ, 0x0 ;  /* 0x00000000ff067424 */ /* 0x000fe200078e00ff */
[----:B------:R-:W-:Y:S02]  /*05d0*/  MOV R7, 0x7ff00000 ;  /* 0x7ff0000000077802 */ /* 0x000fe40000000f00 */
[----:B------:R-:W-:-:S04]  /*05e0*/  LOP3.LUT P0, RZ, R11, 0x7fffffff, RZ, 0xc0, !PT ;  /* 0x7fffffff0bff7812 */ /* 0x000fc8000780c0ff */
[----:B------:R-:W-:-:S10]  /*05f0*/  DFMA R6, R10, R6, +INF ;  /* 0x7ff000000a06742b */ /* 0x000fd40000000006 */
[----:B------:R-:W-:Y:S02]  /*0600*/  FSEL R8, R6, RZ, P0 ;  /* 0x000000ff06087208 */ /* 0x000fe40000000000 */
[----:B------:R-:W-:-:S07]  /*0610*/  FSEL R9, R7, -QNAN , P0 ;  /* 0xfff0000007097808 */ /* 0x000fce0000000000 */
.L_x_2:
[----:B------:R-:W-:Y:S05]  /*0620*/  BSYNC.RECONVERGENT B0 ;  /* 0x0000000000007941 */ /* 0x000fea0003800200 */
.L_x_0:
[----:B------:R-:W0:Y:S02]  /*0630*/  LDC.64 R10, c[0x0][0x390] ;  /* 0x0000e400ff0a7b82 */ /* 0x000e240000000a00 */
[----:B0-----:R-:W-:-:S05]  /*0640*/  IMAD.WIDE R10, R0, 0x4, R10 ;  /* 0x00000004000a7825 */ /* 0x001fca00078e020a */
[----:B------:R0:W2:Y:S01]  /*0650*/  LDG.E R5, desc[UR4][R10.64] ;  /* 0x000000040a057981 */ /* 0x0000a2000c1e1900 */
[C---:B------:R-:W-:Y:S01]  /*0660*/  FMUL R7, R4.reuse, 8388608 ;  /* 0x4b00000004077820 */ /* 0x040fe20000400000 */
[----:B------:R-:W-:Y:S01]  /*0670*/  IMAD.MOV.U32 R12, RZ, RZ, 0x3bbb989d ;  /* 0x3bbb989dff0c7424 */ /* 0x000fe200078e00ff */
[----:B------:R-:W-:Y:S01]  /*0680*/  FSETP.GEU.AND P0, PT, R4, 1.175494350822287508e-38, PT ;  /* 0x008000000400780b */ /* 0x000fe20003f0e000 */
[----:B------:R-:W-:Y:S01]  /*0690*/  IMAD.MOV.U32 R17, RZ, RZ, 0x7f800000 ;  /* 0x7f800000ff117424 */ /* 0x000fe200078e00ff */
[----:B------:R-:W-:Y:S01]  /*06a0*/  MOV R13, 0x437c0000 ;  /* 0x437c0000000d7802 */ /* 0x000fe20000000f00 */
[----:B------:R-:W-:Y:S01]  /*06b0*/  BSSY.RECONVERGENT B0, `(.L_x_3) ;  /* 0x000007c000007945 */ /* 0x000fe20003800200 */
[----:B------:R-:W-:Y:S01]  /*06c0*/  FSEL R6, R7, R4, !P0 ;  /* 0x0000000407067208 */ /* 0x000fe20004000000 */
[----:B0-----:R-:W-:-:S03]  /*06d0*/  IMAD.MOV.U32 R10, RZ, RZ, 0x3e055027 ;  /* 0x3e055027ff0a7424 */ /* 0x001fc600078e00ff */
[----:B------:R-:W-:Y:S01]  /*06e0*/  FSETP.NEU.AND P1, PT, R6, RZ, PT ;  /* 0x000000ff0600720b */ /* 0x000fe20003f2d000 */
[----:B--2---:R-:W-:-:S04]  /*06f0*/  FFMA.SAT R12, R5, R12, 0.5 ;  /* 0x3f000000050c7423 */ /* 0x004fc8000000200c */
[----:B------:R-:W-:Y:S01]  /*0700*/  FFMA.RM R12, R12, R13, 12582913 ;  /* 0x4b4000010c0c7423 */ /* 0x000fe2000000400d */
[----:B------:R-:W-:-:S03]  /*0710*/  VIADD R13, R6, 0xc0d55555 ;  /* 0xc0d55555060d7836 */ /* 0x000fc60000000000 */
[C---:B------:R-:W-:Y:S01]  /*0720*/  FADD R14, R12.reuse, -12583039 ;  /* 0xcb40007f0c0e7421 */ /* 0x040fe20000000000 */
[----:B------:R-:W-:Y:S02]  /*0730*/  SHF.L.U32 R12, R12, 0x17, RZ ;  /* 0x000000170c0c7819 */ /* 0x000fe400000006ff */
[----:B------:R-:W-:Y:S01]  /*0740*/  LOP3.LUT R13, R13, 0xff800000, RZ, 0xc0, !PT ;  /* 0xff8000000d0d7812 */ /* 0x000fe200078ec0ff */
[----:B------:R-:W-:-:S03]  /*0750*/  FFMA R14, R5, 1.4426950216293334961, -R14 ;  /* 0x3fb8aa3b050e7823 */ /* 0x000fc6000000080e */
[-C--:B------:R-:W-:Y:S01]  /*0760*/  IADD3 R7, PT, PT, R6, -R13.reuse, RZ ;  /* 0x8000000d06077210 */ /* 0x080fe20007ffe0ff */
[----:B------:R-:W-:Y:S01]  /*0770*/  FFMA R14, R5, 1.925963033500011079e-08, R14 ;  /* 0x32a57060050e7823 */ /* 0x000fe2000000000e */
[----:B------:R-:W-:-:S03]  /*0780*/  I2FP.F32.S32 R13, R13 ;  /* 0x0000000d000d7245 */ /* 0x000fc60000201400 */
[----:B------:R-:W-:Y:S01]  /*0790*/  FADD R7, R7, -1 ;  /* 0xbf80000007077421 */ /* 0x000fe20000000000 */
[----:B------:R0:W1:Y:S03]  /*07a0*/  MUFU.EX2 R11, R14 ;  /* 0x0000000e000b7308 */ /* 0x0000660000000800 */
[----:B------:R-:W-:-:S04]  /*07b0*/  FFMA R10, R7, -R10, 0.14084610342979431152 ;  /* 0x3e1039f6070a7423 */ /* 0x000fc8000000080a */
[----:B------:R-:W-:Y:S01]  /*07c0*/  FFMA R10, R7, R10, -0.12148627638816833496 ;  /* 0xbdf8cdcc070a7423 */ /* 0x000fe2000000000a */
[----:B0-----:R-:W-:-:S03]  /*07d0*/  FSEL R14, RZ, -23, P0 ;  /* 0xc1b80000ff0e7808 */ /* 0x001fc60000000000 */
[----:B------:R-:W-:Y:S01]  /*07e0*/  FFMA R10, R7, R10, 0.13980610668659210205 ;  /* 0x3e0f2955070a7423 */ /* 0x000fe2000000000a */
[----:B------:R-:W-:Y:S01]  /*07f0*/  ISETP.GT.U32.AND P0, PT, R6, 0x7f7fffff, PT ;  /* 0x7f7fffff0600780c */ /* 0x000fe20003f04070 */
[----:B------:R-:W-:Y:S02]  /*0800*/  FFMA R13, R13, 1.1920928955078125e-07, R14 ;  /* 0x340000000d0d7823 */ /* 0x000fe4000000000e */
[C---:B------:R-:W-:Y:S01]  /*0810*/  FFMA R10, R7.reuse, R10, -0.16684235632419586182 ;  /* 0xbe2ad8b9070a7423 */ /* 0x040fe2000000000a */
[----:B------:R-:W-:Y:S01]  /*0820*/  FMUL R14, R4, R5 ;  /* 0x00000005040e7220 */ /* 0x000fe20000400000 */
[----:B-1----:R-:W-:Y:S02]  /*0830*/  FMUL R15, R12, R11 ;  /* 0x0000000b0c0f7220 */ /* 0x002fe40000400000 */
[C---:B------:R-:W-:Y:S02]  /*0840*/  FFMA R12, R7.reuse, R10, 0.20012299716472625732 ;  /* 0x3e4ced0b070c7423 */ /* 0x040fe4000000000a */
[----:B------:R-:W0:Y:S02]  /*0850*/  F2F.F64.F32 R10, R15 ;  /* 0x0000000f000a7310 */ /* 0x000e240000201800 */
[----:B------:R-:W-:-:S04]  /*0860*/  FFMA R12, R7, R12, -0.24999669194221496582 ;  /* 0xbe7fff22070c7423 */ /* 0x000fc8000000000c */
[C---:B------:R-:W-:Y:S02]  /*0870*/  FFMA R12, R7.reuse, R12, 0.33333182334899902344 ;  /* 0x3eaaaa78070c7423 */ /* 0x040fe4000000000c */
[----:B------:R-:W-:Y:S02]  /*0880*/  F2F.F64.F32 R14, R14 ;  /* 0x0000000e000e7310 */ /* 0x000fe40000201800 */
[----:B------:R-:W-:-:S04]  /*0890*/  FFMA R12, R7, R12, -0.5 ;  /* 0xbf000000070c7423 */ /* 0x000fc8000000000c */
[----:B------:R-:W-:Y:S01]  /*08a0*/  FMUL R12, R7, R12 ;  /* 0x0000000c070c7220 */ /* 0x000fe20000400000 */
[----:B0-----:R-:W-:-:S03]  /*08b0*/  DADD R10, R10, 1 ;  /* 0x3ff000000a0a7429 */ /* 0x001fc60000000000 */
[----:B------:R-:W-:Y:S01]  /*08c0*/  FFMA R12, R7, R12, R7 ;  /* 0x0000000c070c7223 */ /* 0x000fe20000000007 */
[----:B------:R-:W-:-:S03]  /*08d0*/  FFMA R7, R6, R17, +INF ;  /* 0x7f80000006077423 */ /* 0x000fc60000000011 */
[----:B------:R-:W-:-:S03]  /*08e0*/  @!P0 FFMA R7, R13, 0.69314718246459960938, R12 ;  /* 0x3f3172180d078823 */ /* 0x000fc6000000000c */
[----:B------:R-:W-:Y:S02]  /*08f0*/  ISETP.GT.AND P0, PT, R11, 0xfffff, PT ;  /* 0x000fffff0b00780c */ /* 0x000fe40003f04270 */
[----:B------:R-:W-:Y:S02]  /*0900*/  FSEL R7, R7, -INF , P1 ;  /* 0xff80000007077808 */ /* 0x000fe40000800000 */
[----:B------:R-:W-:Y:S02]  /*0910*/  MOV R6, R10 ;  /* 0x0000000a00067202 */ /* 0x000fe40000000f00 */
[----:B------:R-:W-:Y:S01]  /*0920*/  MOV R5, R11 ;  /* 0x0000000b00057202 */ /* 0x000fe20000000f00 */
[----:B------:R-:W-:Y:S01]  /*0930*/  FMUL R12, R4, R7 ;  /* 0x00000007040c7220 */ /* 0x000fe20000400000 */
[----:B------:R-:W-:-:S05]  /*0940*/  IMAD.MOV.U32 R7, RZ, RZ, R11 ;  /* 0x000000ffff077224 */ /* 0x000fca00078e000b */
[----:B------:R-:W0:Y:S01]  /*0950*/  F2F.F64.F32 R12, R12 ;  /* 0x0000000c000c7310 */ /* 0x000e220000201800 */
[----:B------:R-:W-:-:S10]  /*0960*/  @!P0 DMUL R6, R6, 1.80143985094819840000e+16 ;  /* 0x4350000006068828 */ /* 0x000fd40000000000 */
[----:B------:R-:W-:Y:S02]  /*0970*/  @!P0 IMAD.MOV.U32 R5, RZ, RZ, R7 ;  /* 0x000000ffff058224 */ /* 0x000fe400078e0007 */
[----:B------:R-:W-:Y:S01]  /*0980*/  @!P0 IMAD.MOV.U32 R10, RZ, RZ, R6 ;  /* 0x000000ffff0a8224 */ /* 0x000fe200078e0006 */
[----:B0-----:R-:W-:Y:S02]  /*0990*/  DFMA R2, R2, R8, R12 ;  /* 0x000000080202722b */ /* 0x001fe4000000000c */
[----:B------:R-:W-:-:S04]  /*09a0*/  IADD3 R4, PT, PT, R5, -0x1, RZ ;  /* 0xffffffff05047810 */ /* 0x000fc80007ffe0ff */
[----:B------:R-:W-:Y:S01]  /*09b0*/  ISETP.GT.U32.AND P1, PT, R4, 0x7feffffe, PT ;  /* 0x7feffffe0400780c */ /* 0x000fe20003f24070 */
[----:B------:R-:W-:Y:S01]  /*09c0*/  IMAD.MOV.U32 R4, RZ, RZ, -0x3ff ;  /* 0xfffffc01ff047424 */ /* 0x000fe200078e00ff */
[----:B------:R-:W-:Y:S01]  /*09d0*/  @!P0 MOV R4, 0xfffffbcb ;  /* 0xfffffbcb00048802 */ /* 0x000fe20000000f00 */
[----:B------:R-:W-:-:S10]  /*09e0*/  DADD R2, R2, -R14 ;  /* 0x0000000002027229 */ /* 0x000fd4000000080e */
[----:B------:R-:W-:Y:S05]  /*09f0*/  @P1 BRA `(.L_x_4) ;  /* 0x0000000400041947 */ /* 0x000fea0003800000 */
[----:B------:R-:W-:Y:S01]  /*0a00*/  LOP3.LUT R6, R5, 0xfffff, RZ, 0xc0, !PT ;  /* 0x000fffff05067812 */ /* 0x000fe200078ec0ff */
[----:B------:R-:W-:Y:S01]  /*0a10*/  IMAD.MOV.U32 R8, RZ, RZ, RZ ;  /* 0x000000ffff087224 */ /* 0x000fe200078e00ff */
[----:B------:R-:W-:Y:S01]  /*0a20*/  MOV R16, 0x8b7a8b04 ;  /* 0x8b7a8b0400107802 */ /* 0x000fe20000000f00 */
[----:B------:R-:W-:Y:S01]  /*0a30*/  IMAD.MOV.U32 R17, RZ, RZ, 0x3ed0ee25 ;  /* 0x3ed0ee25ff117424 */ /* 0x000fe200078e00ff */
[----:B------:R-:W-:Y:S01]  /*0a40*/  LOP3.LUT R7, R6, 0x3ff00000, RZ, 0xfc, !PT ;  /* 0x3ff0000006077812 */ /* 0x000fe200078efcff */
[----:B------:R-:W-:Y:S01]  /*0a50*/  UMOV UR6, 0x3ae80f1e ;  /* 0x3ae80f1e00067882 */ /* 0x000fe20000000000 */
[----:B------:R-:W-:Y:S01]  /*0a60*/  MOV R6, R10 ;  /* 0x0000000a00067202 */ /* 0x000fe20000000f00 */
[----:B------:R-:W-:Y:S01]  /*0a70*/  UMOV UR7, 0x3eb1380b ;  /* 0x3eb1380b00077882 */ /* 0x000fe20000000000 */
[----:B------:R-:W-:Y:S01]  /*0a80*/  ISETP.GE.U32.AND P0, PT, R7, 0x3ff6a09f, PT ;  /* 0x3ff6a09f0700780c */ /* 0x000fe20003f06070 */
[----:B------:R-:W-:Y:S01]  /*0a90*/  IMAD.MOV.U32 R19, RZ, RZ, 0x43300000 ;  /* 0x43300000ff137424 */ /* 0x000fe200078e00ff */
[----:B------:R-:W-:Y:S01]  /*0aa0*/  LEA.HI R18, R5, R4, RZ, 0xc ;  /* 0x0000000405127211 */ /* 0x000fe200078f60ff */
[----:B------:R-:W-:Y:S01]  /*0ab0*/  UMOV UR8, 0x80000000 ;  /* 0x8000000000087882 */ /* 0x000fe20000000000 */
[----:B------:R-:W-:-:S09]  /*0ac0*/  UMOV UR9, 0x43300000 ;  /* 0x4330000000097882 */ /* 0x000fd20000000000 */
[----:B------:R-:W-:Y:S01]  /*0ad0*/  @P0 VIADD R9, R7, 0xfff00000 ;  /* 0xfff0000007090836 */ /* 0x000fe20000000000 */
[----:B------:R-:W-:-:S04]  /*0ae0*/  @P0 IADD3 R18, PT, PT, R18, 0x1, RZ ;  /* 0x0000000112120810 */ /* 0x000fc80007ffe0ff */
[----:B------:R-:W-:Y:S02]  /*0af0*/  @P0 MOV R7, R9 ;  /* 0x0000000900070202 */ /* 0x000fe40000000f00 */
[----:B------:R-:W-:-:S04]  /*0b00*/  LOP3.LUT R18, R18, 0x80000000, RZ, 0x3c, !PT ;  /* 0x8000000012127812 */ /* 0x000fc800078e3cff */
        /* <DEDUP_REMOVED lines=48> */
.L_x_4:
[----:B------:R-:W-:Y:S01]  /*0e10*/  MOV R4, 0x0 ;  /* 0x0000000000047802 */ /* 0x000fe20000000f00 */
[----:B------:R-:W-:Y:S01]  /*0e20*/  IMAD.MOV.U32 R5, RZ, RZ, 0x7ff00000 ;  /* 0x7ff00000ff057424 */ /* 0x000fe200078e00ff */
[----:B------:R-:W-:-:S05]  /*0e30*/  LOP3.LUT P0, RZ, R7, 0x7fffffff, RZ, 0xc0, !PT ;  /* 0x7fffffff07ff7812 */ /* 0x000fca000780c0ff */
[----:B------:R-:W-:-:S10]  /*0e40*/  DFMA R4, R6, R4, +INF ;  /* 0x7ff000000604742b */ /* 0x000fd40000000004 */
[----:B------:R-:W-:Y:S02]  /*0e50*/  FSEL R6, R4, RZ, P0 ;  /* 0x000000ff04067208 */ /* 0x000fe40000000000 */
[----:B------:R-:W-:-:S07]  /*0e60*/  FSEL R7, R5, -QNAN , P0 ;  /* 0xfff0000005077808 */ /* 0x000fce0000000000 */
.L_x_5:
[----:B------:R-:W-:Y:S05]  /*0e70*/  BSYNC.RECONVERGENT B0 ;  /* 0x0000000000007941 */ /* 0x000fea0003800200 */
.L_x_3:
[----:B------:R-:W0:Y:S01]  /*0e80*/  LDC.64 R4, c[0x0][0x398] ;  /* 0x0000e600ff047b82 */ /* 0x000e220000000a00 */
[----:B------:R-:W-:-:S10]  /*0e90*/  DADD R2, R2, R6 ;  /* 0x0000000002027229 */ /* 0x000fd40000000006 */
[----:B------:R-:W1:Y:S01]  /*0ea0*/  F2F.F32.F64 R3, R2 ;  /* 0x0000000200037310 */ /* 0x000e620000301000 */
[----:B0-----:R-:W-:-:S05]  /*0eb0*/  IMAD.WIDE R4, R0, 0x4, R4 ;  /* 0x0000000400047825 */ /* 0x001fca00078e0204 */
[----:B-1----:R-:W-:Y:S01]  /*0ec0*/  STG.E desc[UR4][R4.64], R3 ;  /* 0x0000000304007986 */ /* 0x002fe2000c101904 */
[----:B------:R-:W-:Y:S05]  /*0ed0*/  EXIT ;  /* 0x000000000000794d */ /* 0x000fea0003800000 */
.L_x_6:
[----:B------:R-:W-:-:S00]  /*0ee0*/  BRA `(.L_x_6) ;  /* 0xfffffffc00fc7947 */ /* 0x000fc0000383ffff */
[----:B------:R-:W-:-:S00]  /*0ef0*/  NOP ;  /* 0x0000000000007918 */ /* 0x000fc00000000000 */
        /* <DEDUP_REMOVED lines=8> */
.L_x_7:


//--------------------- .nv.shared.reserved.0     --------------------------
	.section	.nv.shared.reserved.0,"aw",@nobits
	.weak		__nv_reservedSMEM_offset_0_alias
	.size		__nv_reservedSMEM_offset_0_alias, 0, 64
	.other		__nv_reservedSMEM_offset_0_alias,@"STO_CUDA_RESERVED_SHARED STV_DEFAULT"
__nv_reservedSMEM_offset_0_alias:
	.zero		0
	.zero		64


//--------------------- .nv.constant0.binaryentropyXsigmoidY_32 --------------------------
	.section	.nv.constant0.binaryentropyXsigmoidY_32,"a",@progbits
	.sectionflags	@""
	.align	4
.nv.constant0.binaryentropyXsigmoidY_32:
	.zero		928


//--------------------- SYMBOLS --------------------------

	.type		.nv.reservedSmem.offset0,@object
	.size		.nv.reservedSmem.offset0,0x4
